	.headerflags	@"EF_CUDA_TEXMODE_UNIFIED EF_CUDA_64BIT_ADDRESS EF_CUDA_ACCELERATORS EF_CUDA_SM90 EF_CUDA_VIRTUAL_SM(EF_CUDA_SM90)"
	.elftype	@"ET_EXEC"


//--------------------- .nv.info                  --------------------------
	.section	.nv.info,"",@"SHT_CUDA_INFO"
	.align	4


	//----- nvinfo : EIATTR_REGCOUNT
	.align		4
        /*0000*/ 	.byte	0x04, 0x2f
        /*0002*/ 	.short	(.L_3 - .L_2)
	.align		4
.L_2:
        /*0004*/ 	.word	index@(triton_poi_fused__native_batch_norm_legit_no_training_add_relu_19)
        /*0008*/ 	.word	0x00000013


	//----- nvinfo : EIATTR_MIN_STACK_SIZE
	.align		4
.L_3:
        /*000c*/ 	.byte	0x04, 0x12
        /*000e*/ 	.short	(.L_5 - .L_4)
	.align		4
.L_4:
        /*0010*/ 	.word	index@(triton_poi_fused__native_batch_norm_legit_no_training_add_relu_19)
        /*0014*/ 	.word	0x00000000


	//----- nvinfo : EIATTR_FRAME_SIZE
	.align		4
.L_5:
        /*0018*/ 	.byte	0x04, 0x11
        /*001a*/ 	.short	(.L_7 - .L_6)
	.align		4
.L_6:
        /*001c*/ 	.word	index@(triton_poi_fused__native_batch_norm_legit_no_training_add_relu_19)
        /*0020*/ 	.word	0x00000000


	//----- nvinfo : EIATTR_MIN_STACK_SIZE
	.align		4
.L_7:
        /*0024*/ 	.byte	0x04, 0x12
        /*0026*/ 	.short	(.L_9 - .L_8)
	.align		4
.L_8:
        /*0028*/ 	.word	index@(triton_poi_fused__native_batch_norm_legit_no_training_add_relu_19)
        /*002c*/ 	.word	0x00000000
.L_9:


//--------------------- .nv.info.triton_poi_fused__native_batch_norm_legit_no_training_add_relu_19 --------------------------
	.section	.nv.info.triton_poi_fused__native_batch_norm_legit_no_training_add_relu_19,"",@"SHT_CUDA_INFO"
	.sectionflags	@""
	.align	4


	//----- nvinfo : EIATTR_CUDA_API_VERSION
	.align		4
        /*0000*/ 	.byte	0x04, 0x37
        /*0002*/ 	.short	(.L_11 - .L_10)
.L_10:
        /*0004*/ 	.word	0x0000007c


	//----- nvinfo : EIATTR_KPARAM_INFO
	.align		4
.L_11:
        /*0008*/ 	.byte	0x04, 0x17
        /*000a*/ 	.short	(.L_13 - .L_12)
.L_12:
        /*000c*/ 	.word	0x00000000
        /*0010*/ 	.short	0x0007
        /*0012*/ 	.short	0x0038
        /*0014*/ 	.byte	0x00, 0xf0, 0x11, 0x00


	//----- nvinfo : EIATTR_KPARAM_INFO
	.align		4
.L_13:
        /*0018*/ 	.byte	0x04, 0x17
        /*001a*/ 	.short	(.L_15 - .L_14)
.L_14:
        /*001c*/ 	.word	0x00000000
        /*0020*/ 	.short	0x0006
        /*0022*/ 	.short	0x0030
        /*0024*/ 	.byte	0x00, 0xf4, 0x21, 0x00


	//----- nvinfo : EIATTR_KPARAM_INFO
	.align		4
.L_15:
        /*0028*/ 	.byte	0x04, 0x17
        /*002a*/ 	.short	(.L_17 - .L_16)
.L_16:
        /*002c*/ 	.word	0x00000000
        /*0030*/ 	.short	0x0005
        /*0032*/ 	.short	0x0028
        /*0034*/ 	.byte	0x00, 0xf4, 0x21, 0x00


	//----- nvinfo : EIATTR_KPARAM_INFO
	.align		4
.L_17:
        /*0038*/ 	.byte	0x04, 0x17
        /*003a*/ 	.short	(.L_19 - .L_18)
.L_18:
        /*003c*/ 	.word	0x00000000
        /*0040*/ 	.short	0x0004
        /*0042*/ 	.short	0x0020
        /*0044*/ 	.byte	0x00, 0xf4, 0x21, 0x00


	//----- nvinfo : EIATTR_KPARAM_INFO
	.align		4
.L_19:
        /*0048*/ 	.byte	0x04, 0x17
        /*004a*/ 	.short	(.L_21 - .L_20)
.L_20:
        /*004c*/ 	.word	0x00000000
        /*0050*/ 	.short	0x0003
        /*0052*/ 	.short	0x0018
        /*0054*/ 	.byte	0x00, 0xf4, 0x21, 0x00


	//----- nvinfo : EIATTR_KPARAM_INFO
	.align		4
.L_21:
        /*0058*/ 	.byte	0x04, 0x17
        /*005a*/ 	.short	(.L_23 - .L_22)
.L_22:
        /*005c*/ 	.word	0x00000000
        /*0060*/ 	.short	0x0002
        /*0062*/ 	.short	0x0010
        /*0064*/ 	.byte	0x00, 0xf4, 0x21, 0x00


	//----- nvinfo : EIATTR_KPARAM_INFO
	.align		4
.L_23:
        /*0068*/ 	.byte	0x04, 0x17
        /*006a*/ 	.short	(.L_25 - .L_24)
.L_24:
        /*006c*/ 	.word	0x00000000
        /*0070*/ 	.short	0x0001
        /*0072*/ 	.short	0x0008
        /*0074*/ 	.byte	0x00, 0xf4, 0x21, 0x00


	//----- nvinfo : EIATTR_KPARAM_INFO
	.align		4
.L_25:
        /*0078*/ 	.byte	0x04, 0x17
        /*007a*/ 	.short	(.L_27 - .L_26)
.L_26:
        /*007c*/ 	.word	0x00000000
        /*0080*/ 	.short	0x0000
        /*0082*/ 	.short	0x0000
        /*0084*/ 	.byte	0x00, 0xf4, 0x21, 0x00


	//----- nvinfo : EIATTR_SPARSE_MMA_MASK
	.align		4
.L_27:
        /*0088*/ 	.byte	0x03, 0x50
        /*008a*/ 	.short	0x0000


	//----- nvinfo : EIATTR_MAXREG_COUNT
	.align		4
        /*008c*/ 	.byte	0x03, 0x1b
        /*008e*/ 	.short	0x00ff


	//----- nvinfo : EIATTR_EXIT_INSTR_OFFSETS
	.align		4
        /*0090*/ 	.byte	0x04, 0x1c
        /*0092*/ 	.short	(.L_29 - .L_28)


	//   ....[0]....
.L_28:
        /*0094*/ 	.word	0x00000310


	//----- nvinfo : EIATTR_REQNTID
	.align		4
.L_29:
        /*0098*/ 	.byte	0x04, 0x10
        /*009a*/ 	.short	(.L_31 - .L_30)
.L_30:
        /*009c*/ 	.word	0x00000080
        /*00a0*/ 	.word	0x00000001
        /*00a4*/ 	.word	0x00000001


	//----- nvinfo : EIATTR_CBANK_PARAM_SIZE
	.align		4
.L_31:
        /*00a8*/ 	.byte	0x03, 0x19
        /*00aa*/ 	.short	0x003c


	//----- nvinfo : EIATTR_PARAM_CBANK
	.align		4
        /*00ac*/ 	.byte	0x04, 0x0a
        /*00ae*/ 	.short	(.L_33 - .L_32)
	.align		4
.L_32:
        /*00b0*/ 	.word	index@(.nv.constant0.triton_poi_fused__native_batch_norm_legit_no_training_add_relu_19)
        /*00b4*/ 	.short	0x0210
        /*00b6*/ 	.short	0x003c


	//----- nvinfo : EIATTR_SW_WAR
	.align		4
.L_33:
        /*00b8*/ 	.byte	0x04, 0x36
        /*00ba*/ 	.short	(.L_35 - .L_34)
.L_34:
        /*00bc*/ 	.word	0x00000008
.L_35:


//--------------------- .nv.callgraph             --------------------------
	.section	.nv.callgraph,"",@"SHT_CUDA_CALLGRAPH"
	.align	4
	.sectionentsize	8
	.align		4
        /*0000*/ 	.word	0x00000000
	.align		4
        /*0004*/ 	.word	0xffffffff
	.align		4
        /*0008*/ 	.word	0x00000000
	.align		4
        /*000c*/ 	.word	0xfffffffe
	.align		4
        /*0010*/ 	.word	0x00000000
	.align		4
        /*0014*/ 	.word	0xfffffffd
	.align		4
        /*0018*/ 	.word	0x00000000
	.align		4
        /*001c*/ 	.word	0xfffffffc


//--------------------- .nv.constant4             --------------------------
	.section	.nv.constant4,"a",@progbits
	.align	8
	.align		8
.nv.constant4:
        /*0000*/ 	.dword	_$_str
	.align		8
        /*0008*/ 	.dword	_$_str_$_2


//--------------------- .text.triton_poi_fused__native_batch_norm_legit_no_training_add_relu_19 --------------------------
	.section	.text.triton_poi_fused__native_batch_norm_legit_no_training_add_relu_19,"ax",@progbits
	.align	128
        .global         triton_poi_fused__native_batch_norm_legit_no_training_add_relu_19
        .type           triton_poi_fused__native_batch_norm_legit_no_training_add_relu_19,@function
        .size           triton_poi_fused__native_batch_norm_legit_no_training_add_relu_19,(.L_x_1 - triton_poi_fused__native_batch_norm_legit_no_training_add_relu_19)
        .other          triton_poi_fused__native_batch_norm_legit_no_training_add_relu_19,@"STO_CUDA_ENTRY STV_DEFAULT"
triton_poi_fused__native_batch_norm_legit_no_training_add_relu_19:
.text.triton_poi_fused__native_batch_norm_legit_no_training_add_relu_19:
[----:B------:R-:W-:Y:S01]  /*0000*/  LDC R1, c[0x0][0x28] ;  /* 0x00000a00ff017b82 */ /* 0x000fe20000000800 */
[----:B------:R-:W1:Y:S07]  /*0010*/  S2R R0, SR_TID.X ;  /* 0x0000000000007919 */ /* 0x000e6e0000002100 */
[----:B------:R-:W2:Y:S01]  /*0020*/  LDC.64 R8, c[0x0][0x220] ;  /* 0x00008800ff087b82 */ /* 0x000ea20000000a00 */
[----:B------:R-:W-:Y:S01]  /*0030*/  ULDC.64 UR4, c[0x0][0x208] ;  /* 0x0000820000047ab9 */ /* 0x000fe20000000a00 */
[----:B------:R-:W3:Y:S06]  /*0040*/  S2R R3, SR_CTAID.X ;  /* 0x0000000000037919 */ /* 0x000eec0000002500 */
[----:B------:R-:W4:Y:S08]  /*0050*/  LDC.64 R6, c[0x0][0x218] ;  /* 0x00008600ff067b82 */ /* 0x000f300000000a00 */
[----:B------:R-:W5:Y:S08]  /*0060*/  LDC.64 R4, c[0x0][0x210] ;  /* 0x00008400ff047b82 */ /* 0x000f700000000a00 */
[----:B------:R-:W5:Y:S01]  /*0070*/  LDC.64 R10, c[0x0][0x228] ;  /* 0x00008a00ff0a7b82 */ /* 0x000f620000000a00 */
[----:B-1----:R-:W-:-:S07]  /*0080*/  LOP3.LUT R0, R0, 0x7f, RZ, 0xc0, !PT ;  /* 0x0000007f00007812 */ /* 0x002fce00078ec0ff */
[----:B------:R-:W1:Y:S01]  /*0090*/  LDC.64 R12, c[0x0][0x230] ;  /* 0x00008c00ff0c7b82 */ /* 0x000e620000000a00 */
[----:B---3--:R-:W-:Y:S02]  /*00a0*/  SHF.R.S32.HI R2, RZ, 0x18, R3 ;  /* 0x00000018ff027819 */ /* 0x008fe40000011403 */
[----:B------:R-:W-:Y:S02]  /*00b0*/  LEA R0, R3, R0, 0x7 ;  /* 0x0000000003007211 */ /* 0x000fe400078e38ff */
[----:B------:R-:W-:-:S04]  /*00c0*/  SGXT R3, R2, 0x1 ;  /* 0x000000010203781a */ /* 0x000fc80000000200 */
[----:B------:R-:W-:-:S04]  /*00d0*/  LEA.HI R3, R3, R0, RZ, 0x8 ;  /* 0x0000000003037211 */ /* 0x000fc800078f40ff */
[----:B------:R-:W-:-:S04]  /*00e0*/  LOP3.LUT R3, R3, 0xffffff00, RZ, 0xc0, !PT ;  /* 0xffffff0003037812 */ /* 0x000fc800078ec0ff */
[----:B------:R-:W-:Y:S02]  /*00f0*/  IADD3 R15, R0, -R3, RZ ;  /* 0x80000003000f7210 */ /* 0x000fe40007ffe0ff */
[----:B------:R-:W3:Y:S03]  /*0100*/  LDC.64 R2, c[0x0][0x238] ;  /* 0x00008e00ff027b82 */ /* 0x000ee60000000a00 */
[----:B--2---:R-:W-:-:S05]  /*0110*/  IMAD.WIDE R8, R15, 0x4, R8 ;  /* 0x000000040f087825 */ /* 0x004fca00078e0208 */
[----:B------:R1:W2:Y:S01]  /*0120*/  LDG.E.EL R16, desc[UR4][R8.64] ;  /* 0x0000000408107981 */ /* 0x0002a2000c2e1900 */
[----:B----4-:R-:W-:-:S04]  /*0130*/  IMAD.WIDE R6, R15, 0x4, R6 ;  /* 0x000000040f067825 */ /* 0x010fc800078e0206 */
[C---:B-----5:R-:W-:Y:S02]  /*0140*/  IMAD.WIDE R4, R0.reuse, 0x4, R4 ;  /* 0x0000000400047825 */ /* 0x060fe400078e0204 */
[----:B------:R-:W4:Y:S02]  /*0150*/  LDG.E.EL R7, desc[UR4][R6.64] ;  /* 0x0000000406077981 */ /* 0x000f24000c2e1900 */
[C---:B0-----:R-:W-:Y:S02]  /*0160*/  IMAD.WIDE R10, R15.reuse, 0x4, R10 ;  /* 0x000000040f0a7825 */ /* 0x041fe400078e020a */
[----:B------:R0:W4:Y:S02]  /*0170*/  LDG.E R14, desc[UR4][R4.64] ;  /* 0x00000004040e7981 */ /* 0x000124000c1e1900 */
[----:B-1----:R-:W-:Y:S02]  /*0180*/  IMAD.WIDE R8, R15, 0x4, R12 ;  /* 0x000000040f087825 */ /* 0x002fe400078e020c */
[----:B------:R1:W5:Y:S02]  /*0190*/  LDG.E.EL R10, desc[UR4][R10.64] ;  /* 0x000000040a0a7981 */ /* 0x000364000c2e1900 */
[----:B---3--:R-:W-:-:S02]  /*01a0*/  IMAD.WIDE R2, R0, 0x4, R2 ;  /* 0x0000000400027825 */ /* 0x008fc400078e0202 */
[----:B------:R-:W5:Y:S01]  /*01b0*/  LDG.E.EL R9, desc[UR4][R8.64] ;  /* 0x0000000408097981 */ /* 0x000f62000c2e1900 */
[----:B0-----:R-:W0:Y:S03]  /*01c0*/  LDC.64 R4, c[0x0][0x240] ;  /* 0x00009000ff047b82 */ /* 0x001e260000000a00 */
[----:B------:R-:W3:Y:S01]  /*01d0*/  LDG.E R2, desc[UR4][R2.64] ;  /* 0x0000000402027981 */ /* 0x000ee2000c1e1900 */
[----:B-1----:R-:W-:Y:S01]  /*01e0*/  HFMA2.MMA R11, -RZ, RZ, 1.625, 0 ;  /* 0x3e800000ff0b7435 */ /* 0x002fe200000001ff */
[----:B--2---:R-:W-:-:S04]  /*01f0*/  FADD R16, R16, 9.9999997473787516356e-06 ;  /* 0x3727c5ac10107421 */ /* 0x004fc80000000000 */
[----:B------:R-:W1:Y:S02]  /*0200*/  MUFU.SQRT R12, R16 ;  /* 0x00000010000c7308 */ /* 0x000e640000002000 */
[C---:B-1----:R-:W-:Y:S02]  /*0210*/  FSETP.GT.AND P0, PT, R12.reuse, 8.50705917302346158658e+37, PT ;  /* 0x7e8000000c00780b */ /* 0x042fe40003f04000 */
[----:B------:R-:W-:-:S11]  /*0220*/  FSETP.GEU.AND P1, PT, R12, 1.175494350822287508e-38, PT ;  /* 0x008000000c00780b */ /* 0x000fd60003f2e000 */
[----:B------:R-:W-:-:S04]  /*0230*/  @P0 FMUL R12, R12, 0.25 ;  /* 0x3e8000000c0c0820 */ /* 0x000fc80000400000 */
[----:B------:R-:W-:-:S06]  /*0240*/  @!P1 FMUL R12, R12, 16777216 ;  /* 0x4b8000000c0c9820 */ /* 0x000fcc0000400000 */
[----:B------:R-:W1:Y:S01]  /*0250*/  MUFU.RCP R12, R12 ;  /* 0x0000000c000c7308 */ /* 0x000e620000001000 */
[----:B------:R-:W-:Y:S01]  /*0260*/  FSEL R11, R11, 1, P0 ;  /* 0x3f8000000b0b7808 */ /* 0x000fe20000000000 */
[----:B----4-:R-:W-:-:S04]  /*0270*/  FADD R7, R14, -R7 ;  /* 0x800000070e077221 */ /* 0x010fc80000000000 */
[----:B------:R-:W-:-:S04]  /*0280*/  @!P1 FMUL R11, R11, 16777216 ;  /* 0x4b8000000b0b9820 */ /* 0x000fc80000400000 */
[----:B-1----:R-:W-:-:S04]  /*0290*/  FMUL R6, R12, R11 ;  /* 0x0000000b0c067220 */ /* 0x002fc80000400000 */
[----:B------:R-:W-:-:S04]  /*02a0*/  FMUL R6, R7, R6 ;  /* 0x0000000607067220 */ /* 0x000fc80000400000 */
[----:B-----5:R-:W-:-:S04]  /*02b0*/  FFMA R9, R10, R6, R9 ;  /* 0x000000060a097223 */ /* 0x020fc80000000009 */
[----:B---3--:R-:W-:Y:S01]  /*02c0*/  FADD R6, R2, R9 ;  /* 0x0000000902067221 */ /* 0x008fe20000000000 */
[----:B------:R-:W-:Y:S01]  /*02d0*/  FSETP.GEU.AND P0, PT, R9, -R2, PT ;  /* 0x800000020900720b */ /* 0x000fe20003f0e000 */
[----:B0-----:R-:W-:-:S03]  /*02e0*/  IMAD.WIDE R2, R0, 0x4, R4 ;  /* 0x0000000400027825 */ /* 0x001fc600078e0204 */
[----:B------:R-:W-:-:S05]  /*02f0*/  FSEL R5, R6, RZ, P0 ;  /* 0x000000ff06057208 */ /* 0x000fca0000000000 */
[----:B------:R-:W-:Y:S01]  /*0300*/  STG.E desc[UR4][R2.64], R5 ;  /* 0x0000000502007986 */ /* 0x000fe2000c101904 */
[----:B------:R-:W-:Y:S05]  /*0310*/  EXIT ;  /* 0x000000000000794d */ /* 0x000fea0003800000 */
.L_x_0:
[----:B------:R-:W-:-:S00]  /*0320*/  BRA `(.L_x_0) ;  /* 0xfffffffc00fc7947 */ /* 0x000fc0000383ffff */
[----:B------:R-:W-:-:S00]  /*0330*/  NOP ;  /* 0x0000000000007918 */ /* 0x000fc00000000000 */
        /* <DEDUP_REMOVED lines=12> */
.L_x_1:


//--------------------- .nv.global.init           --------------------------
	.section	.nv.global.init,"aw",@progbits
.nv.global.init:
	.type		_$_str,@object
	.size		_$_str,(_$_str_$_2 - _$_str)
_$_str:
        /*0000*/ 	.byte	0x5f, 0x5f, 0x43, 0x55, 0x44, 0x41, 0x5f, 0x46, 0x54, 0x5a, 0x00
	.type		_$_str_$_2,@object
	.size		_$_str_$_2,(.L_1 - _$_str_$_2)
_$_str_$_2:
        /*000b*/ 	.byte	0x5f, 0x5f, 0x43, 0x55, 0x44, 0x41, 0x5f, 0x50, 0x52, 0x45, 0x43, 0x5f, 0x53, 0x51, 0x52, 0x54
        /*001b*/ 	.byte	0x00
.L_1:


//--------------------- .nv.constant0.triton_poi_fused__native_batch_norm_legit_no_training_add_relu_19 --------------------------
	.section	.nv.constant0.triton_poi_fused__native_batch_norm_legit_no_training_add_relu_19,"a",@progbits
	.sectionflags	@""
	.align	4
.nv.constant0.triton_poi_fused__native_batch_norm_legit_no_training_add_relu_19:
	.zero		588
